//
// Generated by NVIDIA NVVM Compiler
//
// Compiler Build ID: CL-36424714
// Cuda compilation tools, release 13.0, V13.0.88
// Based on NVVM 20.0.0
//

.version 9.0
.target sm_100
.address_size 64

	// .globl	_Z17word_count_kernelPcS_iiPiiS0_

.visible .entry _Z17word_count_kernelPcS_iiPiiS0_(
	.param .u64 .ptr .align 1 _Z17word_count_kernelPcS_iiPiiS0__param_0,
	.param .u64 .ptr .align 1 _Z17word_count_kernelPcS_iiPiiS0__param_1,
	.param .u32 _Z17word_count_kernelPcS_iiPiiS0__param_2,
	.param .u32 _Z17word_count_kernelPcS_iiPiiS0__param_3,
	.param .u64 .ptr .align 1 _Z17word_count_kernelPcS_iiPiiS0__param_4,
	.param .u32 _Z17word_count_kernelPcS_iiPiiS0__param_5,
	.param .u64 .ptr .align 1 _Z17word_count_kernelPcS_iiPiiS0__param_6
)
{
	.reg .pred 	%p<13>;
	.reg .b16 	%rs<3>;
	.reg .b32 	%r<27>;
	.reg .b64 	%rd<15>;

	ld.param.u64 	%rd4, [_Z17word_count_kernelPcS_iiPiiS0__param_0];
	ld.param.u64 	%rd5, [_Z17word_count_kernelPcS_iiPiiS0__param_1];
	ld.param.u32 	%r22, [_Z17word_count_kernelPcS_iiPiiS0__param_2];
	ld.param.u32 	%r12, [_Z17word_count_kernelPcS_iiPiiS0__param_3];
	ld.param.u64 	%rd6, [_Z17word_count_kernelPcS_iiPiiS0__param_4];
	ld.param.u32 	%r13, [_Z17word_count_kernelPcS_iiPiiS0__param_5];
	ld.param.u64 	%rd7, [_Z17word_count_kernelPcS_iiPiiS0__param_6];
	mov.u32 	%r14, %ctaid.x;
	mov.u32 	%r15, %ntid.x;
	mov.u32 	%r16, %tid.x;
	mad.lo.s32 	%r1, %r14, %r15, %r16;
	setp.ge.s32 	%p1, %r1, %r13;
	@%p1 bra 	$L__BB0_9;
	cvta.to.global.u64 	%rd8, %rd6;
	mul.wide.s32 	%rd9, %r1, 4;
	add.s64 	%rd1, %rd8, %rd9;
	ld.global.u32 	%r25, [%rd1];
	add.s32 	%r17, %r1, 1;
	setp.ge.s32 	%p2, %r17, %r13;
	@%p2 bra 	$L__BB0_3;
	ld.global.u32 	%r18, [%rd1+4];
	add.s32 	%r22, %r18, -1;
$L__BB0_3:
	setp.ge.s32 	%p3, %r25, %r22;
	setp.lt.s32 	%p4, %r12, 1;
	or.pred  	%p5, %p3, %p4;
	mov.b32 	%r26, 0;
	@%p5 bra 	$L__BB0_7;
	cvta.to.global.u64 	%rd2, %rd4;
	cvta.to.global.u64 	%rd3, %rd5;
	mov.b32 	%r26, 0;
$L__BB0_5:
	cvt.s64.s32 	%rd10, %r25;
	add.s64 	%rd11, %rd2, %rd10;
	ld.global.u8 	%rs1, [%rd11];
	cvt.u64.u32 	%rd12, %r26;
	add.s64 	%rd13, %rd3, %rd12;
	ld.global.u8 	%rs2, [%rd13];
	setp.ne.s16 	%p6, %rs1, %rs2;
	@%p6 bra 	$L__BB0_7;
	add.s32 	%r25, %r25, 1;
	add.s32 	%r26, %r26, 1;
	setp.lt.s32 	%p7, %r25, %r22;
	setp.lt.s32 	%p8, %r26, %r12;
	and.pred  	%p9, %p7, %p8;
	@%p9 bra 	$L__BB0_5;
$L__BB0_7:
	setp.ne.s32 	%p10, %r26, %r12;
	setp.ne.s32 	%p11, %r25, %r22;
	or.pred  	%p12, %p11, %p10;
	@%p12 bra 	$L__BB0_9;
	cvta.to.global.u64 	%rd14, %rd7;
	atom.global.add.u32 	%r21, [%rd14], 1;
$L__BB0_9:
	ret;

}


// ===== COMPILED SASS (sm_100) =====

	.target	sm_100

	.elftype	@"ET_EXEC"


//--------------------- .note.nv.tkinfo           --------------------------
	.section	.note.nv.tkinfo,"",@"SHT_NOTE"
	.sectionflags	@"SHF_NOTE_NV_TKINFO"
	.tkinfo
        /*0018*/ 	.word	0x00000002
        /*0030*/ 	.string	""
        /*0030*/ 	.string	"ptxas"
        /*0030*/ 	.string	"Cuda compilation tools, release 13.0, V13.0.88"
        /*0030*/ 	.string	"Build cuda_13.0.r13.0/compiler.36424714_0"
        /*0030*/ 	.string	"-arch sm_100 -m 64 "



//--------------------- .note.nv.cuinfo           --------------------------
	.section	.note.nv.cuinfo,"",@"SHT_NOTE"
	.sectionflags	@"SHF_NOTE_NV_CUINFO"
        /*0018*/ 	.short	0x0002
        /*001a*/ 	.short	0x0064
        /*001c*/ 	.short	0x0082
	.zero		2


//--------------------- .nv.info                  --------------------------
	.section	.nv.info,"",@"SHT_CUDA_INFO"
	.align	4


	//----- nvinfo : EIATTR_REGCOUNT
	.align		4
        /*0000*/ 	.byte	0x04, 0x2f
        /*0002*/ 	.short	(.L_1 - .L_0)
	.align		4
.L_0:
        /*0004*/ 	.word	index@(_Z17word_count_kernelPcS_iiPiiS0_)
        /*0008*/ 	.word	0x0000000a


	//----- nvinfo : EIATTR_FRAME_SIZE
	.align		4
.L_1:
        /*000c*/ 	.byte	0x04, 0x11
        /*000e*/ 	.short	(.L_3 - .L_2)
	.align		4
.L_2:
        /*0010*/ 	.word	index@(_Z17word_count_kernelPcS_iiPiiS0_)
        /*0014*/ 	.word	0x00000000


	//----- nvinfo : EIATTR_MIN_STACK_SIZE
	.align		4
.L_3:
        /*0018*/ 	.byte	0x04, 0x12
        /*001a*/ 	.short	(.L_5 - .L_4)
	.align		4
.L_4:
        /*001c*/ 	.word	index@(_Z17word_count_kernelPcS_iiPiiS0_)
        /*0020*/ 	.word	0x00000000
.L_5:


//--------------------- .nv.compat                --------------------------
	.section	.nv.compat,"",@"SHT_CUDA_COMPAT_INFO"
	.align	4
        /*0000*/ 	.byte	0x02, 0x09, 0x00, 0x00, 0x02, 0x02, 0x01, 0x00, 0x02, 0x05, 0x05, 0x00, 0x03, 0x07, 0x01, 0x01
        /*0010*/ 	.byte	0x02, 0x03, 0x00, 0x00, 0x02, 0x06, 0x01, 0x00, 0x04, 0x0b, 0x08, 0x00, 0x09, 0x00, 0x00, 0x00
        /*0020*/ 	.byte	0x00, 0x00, 0x00, 0x00


//--------------------- .nv.info._Z17word_count_kernelPcS_iiPiiS0_ --------------------------
	.section	.nv.info._Z17word_count_kernelPcS_iiPiiS0_,"",@"SHT_CUDA_INFO"
	.sectionflags	@""
	.align	4


	//----- nvinfo : EIATTR_CUDA_API_VERSION
	.align		4
        /*0000*/ 	.byte	0x04, 0x37
        /*0002*/ 	.short	(.L_7 - .L_6)
.L_6:
        /*0004*/ 	.word	0x00000082


	//----- nvinfo : EIATTR_KPARAM_INFO
	.align		4
.L_7:
        /*0008*/ 	.byte	0x04, 0x17
        /*000a*/ 	.short	(.L_9 - .L_8)
.L_8:
        /*000c*/ 	.word	0x00000000
        /*0010*/ 	.short	0x0006
        /*0012*/ 	.short	0x0028
        /*0014*/ 	.byte	0x00, 0xf5, 0x21, 0x00


	//----- nvinfo : EIATTR_KPARAM_INFO
	.align		4
.L_9:
        /*0018*/ 	.byte	0x04, 0x17
        /*001a*/ 	.short	(.L_11 - .L_10)
.L_10:
        /*001c*/ 	.word	0x00000000
        /*0020*/ 	.short	0x0005
        /*0022*/ 	.short	0x0020
        /*0024*/ 	.byte	0x00, 0xf0, 0x11, 0x00


	//----- nvinfo : EIATTR_KPARAM_INFO
	.align		4
.L_11:
        /*0028*/ 	.byte	0x04, 0x17
        /*002a*/ 	.short	(.L_13 - .L_12)
.L_12:
        /*002c*/ 	.word	0x00000000
        /*0030*/ 	.short	0x0004
        /*0032*/ 	.short	0x0018
        /*0034*/ 	.byte	0x00, 0xf5, 0x21, 0x00


	//----- nvinfo : EIATTR_KPARAM_INFO
	.align		4
.L_13:
        /*0038*/ 	.byte	0x04, 0x17
        /*003a*/ 	.short	(.L_15 - .L_14)
.L_14:
        /*003c*/ 	.word	0x00000000
        /*0040*/ 	.short	0x0003
        /*0042*/ 	.short	0x0014
        /*0044*/ 	.byte	0x00, 0xf0, 0x11, 0x00


	//----- nvinfo : EIATTR_KPARAM_INFO
	.align		4
.L_15:
        /*0048*/ 	.byte	0x04, 0x17
        /*004a*/ 	.short	(.L_17 - .L_16)
.L_16:
        /*004c*/ 	.word	0x00000000
        /*0050*/ 	.short	0x0002
        /*0052*/ 	.short	0x0010
        /*0054*/ 	.byte	0x00, 0xf0, 0x11, 0x00


	//----- nvinfo : EIATTR_KPARAM_INFO
	.align		4
.L_17:
        /*0058*/ 	.byte	0x04, 0x17
        /*005a*/ 	.short	(.L_19 - .L_18)
.L_18:
        /*005c*/ 	.word	0x00000000
        /*0060*/ 	.short	0x0001
        /*0062*/ 	.short	0x0008
        /*0064*/ 	.byte	0x00, 0xf5, 0x21, 0x00


	//----- nvinfo : EIATTR_KPARAM_INFO
	.align		4
.L_19:
        /*0068*/ 	.byte	0x04, 0x17
        /*006a*/ 	.short	(.L_21 - .L_20)
.L_20:
        /*006c*/ 	.word	0x00000000
        /*0070*/ 	.short	0x0000
        /*0072*/ 	.short	0x0000
        /*0074*/ 	.byte	0x00, 0xf5, 0x21, 0x00


	//----- nvinfo : EIATTR_SPARSE_MMA_MASK
	.align		4
.L_21:
        /*0078*/ 	.byte	0x03, 0x50
        /*007a*/ 	.short	0x0000


	//----- nvinfo : EIATTR_MAXREG_COUNT
	.align		4
        /*007c*/ 	.byte	0x03, 0x1b
        /*007e*/ 	.short	0x00ff


	//----- nvinfo : EIATTR_MERCURY_ISA_VERSION
	.align		4
        /*0080*/ 	.byte	0x03, 0x5f
        /*0082*/ 	.short	0x0101


	//----- nvinfo : EIATTR_INT_WARP_WIDE_INSTR_OFFSETS
	.align		4
        /*0084*/ 	.byte	0x04, 0x31
        /*0086*/ 	.short	(.L_23 - .L_22)


	//   ....[0]....
.L_22:
        /*0088*/ 	.word	0x000002f0


	//----- nvinfo : EIATTR_VRC_CTA_INIT_COUNT
	.align		4
.L_23:
        /*008c*/ 	.byte	0x02, 0x4a
	.zero		1
	.zero		1


	//----- nvinfo : EIATTR_EXIT_INSTR_OFFSETS
	.align		4
        /*0090*/ 	.byte	0x04, 0x1c
        /*0092*/ 	.short	(.L_25 - .L_24)


	//   ....[0]....
.L_24:
        /*0094*/ 	.word	0x00000070


	//   ....[1]....
        /*0098*/ 	.word	0x000002c0


	//   ....[2]....
        /*009c*/ 	.word	0x00000340


	//----- nvinfo : EIATTR_CRS_STACK_SIZE
	.align		4
.L_25:
        /*00a0*/ 	.byte	0x04, 0x1e
        /*00a2*/ 	.short	(.L_27 - .L_26)
.L_26:
        /*00a4*/ 	.word	0x00000000


	//----- nvinfo : EIATTR_CBANK_PARAM_SIZE
	.align		4
.L_27:
        /*00a8*/ 	.byte	0x03, 0x19
        /*00aa*/ 	.short	0x0030


	//----- nvinfo : EIATTR_PARAM_CBANK
	.align		4
        /*00ac*/ 	.byte	0x04, 0x0a
        /*00ae*/ 	.short	(.L_29 - .L_28)
	.align		4
.L_28:
        /*00b0*/ 	.word	index@(.nv.constant0._Z17word_count_kernelPcS_iiPiiS0_)
        /*00b4*/ 	.short	0x0380
        /*00b6*/ 	.short	0x0030


	//----- nvinfo : EIATTR_SW_WAR
	.align		4
.L_29:
        /*00b8*/ 	.byte	0x04, 0x36
        /*00ba*/ 	.short	(.L_31 - .L_30)
.L_30:
        /*00bc*/ 	.word	0x00000008
.L_31:


//--------------------- .nv.callgraph             --------------------------
	.section	.nv.callgraph,"",@"SHT_CUDA_CALLGRAPH"
	.align	4
	.sectionentsize	8
	.align		4
        /*0000*/ 	.word	0x00000000
	.align		4
        /*0004*/ 	.word	0xffffffff
	.align		4
        /*0008*/ 	.word	0x00000000
	.align		4
        /*000c*/ 	.word	0xfffffffe
	.align		4
        /*0010*/ 	.word	0x00000000
	.align		4
        /*0014*/ 	.word	0xfffffffd
	.align		4
        /*0018*/ 	.word	0x00000000
	.align		4
        /*001c*/ 	.word	0xfffffffc


//--------------------- .text._Z17word_count_kernelPcS_iiPiiS0_ --------------------------
	.section	.text._Z17word_count_kernelPcS_iiPiiS0_,"ax",@progbits
	.align	128
        .global         _Z17word_count_kernelPcS_iiPiiS0_
        .type           _Z17word_count_kernelPcS_iiPiiS0_,@function
        .size           _Z17word_count_kernelPcS_iiPiiS0_,(.L_x_4 - _Z17word_count_kernelPcS_iiPiiS0_)
        .other          _Z17word_count_kernelPcS_iiPiiS0_,@"STO_CUDA_ENTRY STV_DEFAULT"
_Z17word_count_kernelPcS_iiPiiS0_:
.text._Z17word_count_kernelPcS_iiPiiS0_:
[----:B------:R-:W-:Y:S01]  /*0000*/  LDC R1, c[0x0][0x37c] ;  /* 0x0000df00ff017b82 */ /* 0x000fe20000000800 */
[----:B------:R-:W0:Y:S07]  /*0010*/  S2R R0, SR_TID.X ;  /* 0x0000000000007919 */ /* 0x000e2e0000002100 */
[----:B------:R-:W0:Y:S01]  /*0020*/  S2UR UR4, SR_CTAID.X ;  /* 0x00000000000479c3 */ /* 0x000e220000002500 */
[----:B------:R-:W1:Y:S07]  /*0030*/  LDCU UR6, c[0x0][0x3a0] ;  /* 0x00007400ff0677ac */ /* 0x000e6e0008000800 */
[----:B------:R-:W0:Y:S02]  /*0040*/  LDC R5, c[0x0][0x360] ;  /* 0x0000d800ff057b82 */ /* 0x000e240000000800 */
[----:B0-----:R-:W-:-:S05]  /*0050*/  IMAD R5, R5, UR4, R0 ;  /* 0x0000000405057c24 */ /* 0x001fca000f8e0200 */
[----:B-1----:R-:W-:-:S13]  /*0060*/  ISETP.GE.AND P0, PT, R5, UR6, PT ;  /* 0x0000000605007c0c */ /* 0x002fda000bf06270 */
[----:B------:R-:W-:Y:S05]  /*0070*/  @P0 EXIT ;  /* 0x000000000000094d */ /* 0x000fea0003800000 */
[----:B------:R-:W0:Y:S01]  /*0080*/  LDC.64 R2, c[0x0][0x398] ;  /* 0x0000e600ff027b82 */ /* 0x000e220000000a00 */
[----:B------:R-:W1:Y:S01]  /*0090*/  LDCU.64 UR4, c[0x0][0x358] ;  /* 0x00006b00ff0477ac */ /* 0x000e620008000a00 */
[C---:B------:R-:W-:Y:S01]  /*00a0*/  VIADD R0, R5.reuse, 0x1 ;  /* 0x0000000105007836 */ /* 0x040fe20000000000 */
[----:B------:R-:W2:Y:S04]  /*00b0*/  LDCU.128 UR8, c[0x0][0x380] ;  /* 0x00007000ff0877ac */ /* 0x000ea80008000c00 */
[----:B------:R-:W-:Y:S01]  /*00c0*/  ISETP.GE.AND P0, PT, R0, UR6, PT ;  /* 0x0000000600007c0c */ /* 0x000fe2000bf06270 */
[----:B------:R-:W3:Y:S01]  /*00d0*/  LDC R4, c[0x0][0x394] ;  /* 0x0000e500ff047b82 */ /* 0x000ee20000000800 */
[----:B0-----:R-:W-:-:S11]  /*00e0*/  IMAD.WIDE R2, R5, 0x4, R2 ;  /* 0x0000000405027825 */ /* 0x001fd600078e0202 */
[----:B-1----:R-:W4:Y:S04]  /*00f0*/  @!P0 LDG.E R5, desc[UR4][R2.64+0x4] ;  /* 0x0000040402058981 */ /* 0x002f28000c1e1900 */
[----:B------:R-:W5:Y:S01]  /*0100*/  LDG.E R7, desc[UR4][R2.64] ;  /* 0x0000000402077981 */ /* 0x000f62000c1e1900 */
[----:B------:R-:W0:Y:S01]  /*0110*/  LDCU UR6, c[0x0][0x390] ;  /* 0x00007200ff0677ac */ /* 0x000e220008000800 */
[----:B------:R-:W-:Y:S01]  /*0120*/  BSSY.RECONVERGENT B0, `(.L_x_0) ;  /* 0x0000016000007945 */ /* 0x000fe20003800200 */
[----:B------:R-:W-:Y:S02]  /*0130*/  IMAD.MOV.U32 R6, RZ, RZ, RZ ;  /* 0x000000ffff067224 */ /* 0x000fe400078e00ff */
[----:B0-----:R-:W-:Y:S01]  /*0140*/  IMAD.U32 R0, RZ, RZ, UR6 ;  /* 0x00000006ff007e24 */ /* 0x001fe2000f8e00ff */
[----:B------:R-:W0:Y:S01]  /*0150*/  LDCU UR6, c[0x0][0x394] ;  /* 0x00007280ff0677ac */ /* 0x000e220008000800 */
[----:B----4-:R-:W-:Y:S01]  /*0160*/  @!P0 VIADD R0, R5, 0xffffffff ;  /* 0xffffffff05008836 */ /* 0x010fe20000000000 */
[----:B---3--:R-:W-:-:S04]  /*0170*/  ISETP.GE.AND P0, PT, R4, 0x1, PT ;  /* 0x000000010400780c */ /* 0x008fc80003f06270 */
[----:B-----5:R-:W-:-:S13]  /*0180*/  ISETP.GE.OR P0, PT, R7, R0, !P0 ;  /* 0x000000000700720c */ /* 0x020fda0004706670 */
[----:B0-2---:R-:W-:Y:S05]  /*0190*/  @P0 BRA `(.L_x_1) ;  /* 0x0000000000380947 */ /* 0x005fea0003800000 */
[----:B------:R-:W-:-:S07]  /*01a0*/  IMAD.MOV.U32 R6, RZ, RZ, RZ ;  /* 0x000000ffff067224 */ /* 0x000fce00078e00ff */
.L_x_2:
[----:B------:R-:W-:Y:S02]  /*01b0*/  IADD3 R4, P1, PT, R6, UR10, RZ ;  /* 0x0000000a06047c10 */ /* 0x000fe4000ff3e0ff */
[----:B------:R-:W-:-:S03]  /*01c0*/  IADD3 R2, P0, PT, R7, UR8, RZ ;  /* 0x0000000807027c10 */ /* 0x000fc6000ff1e0ff */
[----:B------:R-:W-:Y:S01]  /*01d0*/  IMAD.X R5, RZ, RZ, UR11, P1 ;  /* 0x0000000bff057e24 */ /* 0x000fe200088e06ff */
[----:B------:R-:W-:-:S05]  /*01e0*/  LEA.HI.X.SX32 R3, R7, UR9, 0x1, P0 ;  /* 0x0000000907037c11 */ /* 0x000fca00080f0eff */
[----:B------:R-:W2:Y:S04]  /*01f0*/  LDG.E.U8 R2, desc[UR4][R2.64] ;  /* 0x0000000402027981 */ /* 0x000ea8000c1e1100 */
[----:B------:R-:W2:Y:S02]  /*0200*/  LDG.E.U8 R5, desc[UR4][R4.64] ;  /* 0x0000000404057981 */ /* 0x000ea4000c1e1100 */
[----:B--2---:R-:W-:-:S13]  /*0210*/  ISETP.NE.AND P0, PT, R2, R5, PT ;  /* 0x000000050200720c */ /* 0x004fda0003f05270 */
[----:B------:R-:W-:Y:S05]  /*0220*/  @P0 BRA `(.L_x_1) ;  /* 0x0000000000140947 */ /* 0x000fea0003800000 */
[----:B------:R-:W-:Y:S02]  /*0230*/  VIADD R7, R7, 0x1 ;  /* 0x0000000107077836 */ /* 0x000fe40000000000 */
[----:B------:R-:W-:-:S03]  /*0240*/  VIADD R6, R6, 0x1 ;  /* 0x0000000106067836 */ /* 0x000fc60000000000 */
[----:B------:R-:W-:Y:S02]  /*0250*/  ISETP.GE.AND P0, PT, R7, R0, PT ;  /* 0x000000000700720c */ /* 0x000fe40003f06270 */
[----:B------:R-:W-:-:S13]  /*0260*/  ISETP.LT.AND P1, PT, R6, UR6, PT ;  /* 0x0000000606007c0c */ /* 0x000fda000bf21270 */
[----:B------:R-:W-:Y:S05]  /*0270*/  @!P0 BRA P1, `(.L_x_2) ;  /* 0xfffffffc00cc8947 */ /* 0x000fea000083ffff */
.L_x_1:
[----:B------:R-:W-:Y:S05]  /*0280*/  BSYNC.RECONVERGENT B0 ;  /* 0x0000000000007941 */ /* 0x000fea0003800200 */
.L_x_0:
[----:B------:R-:W0:Y:S02]  /*0290*/  LDCU UR7, c[0x0][0x394] ;  /* 0x00007280ff0777ac */ /* 0x000e240008000800 */
[----:B0-----:R-:W-:-:S04]  /*02a0*/  ISETP.NE.AND P0, PT, R6, UR7, PT ;  /* 0x0000000706007c0c */ /* 0x001fc8000bf05270 */
[----:B------:R-:W-:-:S13]  /*02b0*/  ISETP.NE.OR P0, PT, R7, R0, P0 ;  /* 0x000000000700720c */ /* 0x000fda0000705670 */
[----:B------:R-:W-:Y:S05]  /*02c0*/  @P0 EXIT ;  /* 0x000000000000094d */ /* 0x000fea0003800000 */
[----:B------:R-:W0:Y:S01]  /*02d0*/  S2R R0, SR_LANEID ;  /* 0x0000000000007919 */ /* 0x000e220000000000 */
[----:B------:R-:W1:Y:S01]  /*02e0*/  LDC.64 R2, c[0x0][0x3a8] ;  /* 0x0000ea00ff027b82 */ /* 0x000e620000000a00 */
[----:B------:R-:W-:Y:S02]  /*02f0*/  VOTEU.ANY UR6, UPT, PT ;  /* 0x0000000000067886 */ /* 0x000fe400038e0100 */
[----:B------:R-:W-:Y:S02]  /*0300*/  UFLO.U32 UR7, UR6 ;  /* 0x00000006000772bd */ /* 0x000fe400080e0000 */
[----:B------:R-:W1:Y:S04]  /*0310*/  POPC R5, UR6 ;  /* 0x0000000600057d09 */ /* 0x000e680008000000 */
[----:B0-----:R-:W-:-:S13]  /*0320*/  ISETP.EQ.U32.AND P0, PT, R0, UR7, PT ;  /* 0x0000000700007c0c */ /* 0x001fda000bf02070 */
[----:B-1----:R-:W-:Y:S01]  /*0330*/  @P0 REDG.E.ADD.STRONG.GPU desc[UR4][R2.64], R5 ;  /* 0x000000050200098e */ /* 0x002fe2000c12e104 */
[----:B------:R-:W-:Y:S05]  /*0340*/  EXIT ;  /* 0x000000000000794d */ /* 0x000fea0003800000 */
.L_x_3:
[----:B------:R-:W-:-:S00]  /*0350*/  BRA `(.L_x_3) ;  /* 0xfffffffc00fc7947 */ /* 0x000fc0000383ffff */
[----:B------:R-:W-:-:S00]  /*0360*/  NOP ;  /* 0x0000000000007918 */ /* 0x000fc00000000000 */
        /* <DEDUP_REMOVED lines=9> */
.L_x_4:


//--------------------- .nv.shared.reserved.0     --------------------------
	.section	.nv.shared.reserved.0,"aw",@nobits
	.weak		__nv_reservedSMEM_offset_0_alias
	.size		__nv_reservedSMEM_offset_0_alias, 0, 64
	.other		__nv_reservedSMEM_offset_0_alias,@"STO_CUDA_RESERVED_SHARED STV_DEFAULT"
__nv_reservedSMEM_offset_0_alias:
	.zero		0
	.zero		64


//--------------------- .nv.constant0._Z17word_count_kernelPcS_iiPiiS0_ --------------------------
	.section	.nv.constant0._Z17word_count_kernelPcS_iiPiiS0_,"a",@progbits
	.sectionflags	@""
	.align	4
.nv.constant0._Z17word_count_kernelPcS_iiPiiS0_:
	.zero		944


//--------------------- SYMBOLS --------------------------

	.type		.nv.reservedSmem.offset0,@object
	.size		.nv.reservedSmem.offset0,0x4
